//
// Generated by NVIDIA NVVM Compiler
//
// Compiler Build ID: CL-36424714
// Cuda compilation tools, release 13.0, V13.0.88
// Based on NVVM 20.0.0
//

.version 9.0
.target sm_100
.address_size 64

	// .globl	_Z10add_kernelPKdS0_Pdi

.visible .entry _Z10add_kernelPKdS0_Pdi(
	.param .u64 .ptr .align 1 _Z10add_kernelPKdS0_Pdi_param_0,
	.param .u64 .ptr .align 1 _Z10add_kernelPKdS0_Pdi_param_1,
	.param .u64 .ptr .align 1 _Z10add_kernelPKdS0_Pdi_param_2,
	.param .u32 _Z10add_kernelPKdS0_Pdi_param_3
)
{
	.reg .pred 	%p<2>;
	.reg .b32 	%r<6>;
	.reg .b64 	%rd<11>;
	.reg .b64 	%fd<4>;

	ld.param.u64 	%rd1, [_Z10add_kernelPKdS0_Pdi_param_0];
	ld.param.u64 	%rd2, [_Z10add_kernelPKdS0_Pdi_param_1];
	ld.param.u64 	%rd3, [_Z10add_kernelPKdS0_Pdi_param_2];
	ld.param.u32 	%r2, [_Z10add_kernelPKdS0_Pdi_param_3];
	mov.u32 	%r3, %ctaid.x;
	mov.u32 	%r4, %ntid.x;
	mov.u32 	%r5, %tid.x;
	mad.lo.s32 	%r1, %r3, %r4, %r5;
	setp.ge.s32 	%p1, %r1, %r2;
	@%p1 bra 	$L__BB0_2;
	cvta.to.global.u64 	%rd4, %rd1;
	cvta.to.global.u64 	%rd5, %rd2;
	cvta.to.global.u64 	%rd6, %rd3;
	mul.wide.s32 	%rd7, %r1, 8;
	add.s64 	%rd8, %rd4, %rd7;
	ld.global.f64 	%fd1, [%rd8];
	add.s64 	%rd9, %rd5, %rd7;
	ld.global.f64 	%fd2, [%rd9];
	add.f64 	%fd3, %fd1, %fd2;
	add.s64 	%rd10, %rd6, %rd7;
	st.global.f64 	[%rd10], %fd3;
$L__BB0_2:
	ret;

}


// ===== COMPILED SASS (sm_100) =====

	.target	sm_100

	.elftype	@"ET_EXEC"


//--------------------- .note.nv.tkinfo           --------------------------
	.section	.note.nv.tkinfo,"",@"SHT_NOTE"
	.sectionflags	@"SHF_NOTE_NV_TKINFO"
	.tkinfo
        /*0018*/ 	.word	0x00000002
        /*0030*/ 	.string	""
        /*0030*/ 	.string	"ptxas"
        /*0030*/ 	.string	"Cuda compilation tools, release 13.0, V13.0.88"
        /*0030*/ 	.string	"Build cuda_13.0.r13.0/compiler.36424714_0"
        /*0030*/ 	.string	"-arch sm_100 -m 64 "



//--------------------- .note.nv.cuinfo           --------------------------
	.section	.note.nv.cuinfo,"",@"SHT_NOTE"
	.sectionflags	@"SHF_NOTE_NV_CUINFO"
        /*0018*/ 	.short	0x0002
        /*001a*/ 	.short	0x0064
        /*001c*/ 	.short	0x0082
	.zero		2


//--------------------- .nv.info                  --------------------------
	.section	.nv.info,"",@"SHT_CUDA_INFO"
	.align	4


	//----- nvinfo : EIATTR_REGCOUNT
	.align		4
        /*0000*/ 	.byte	0x04, 0x2f
        /*0002*/ 	.short	(.L_1 - .L_0)
	.align		4
.L_0:
        /*0004*/ 	.word	index@(_Z10add_kernelPKdS0_Pdi)
        /*0008*/ 	.word	0x0000000e


	//----- nvinfo : EIATTR_FRAME_SIZE
	.align		4
.L_1:
        /*000c*/ 	.byte	0x04, 0x11
        /*000e*/ 	.short	(.L_3 - .L_2)
	.align		4
.L_2:
        /*0010*/ 	.word	index@(_Z10add_kernelPKdS0_Pdi)
        /*0014*/ 	.word	0x00000000


	//----- nvinfo : EIATTR_MIN_STACK_SIZE
	.align		4
.L_3:
        /*0018*/ 	.byte	0x04, 0x12
        /*001a*/ 	.short	(.L_5 - .L_4)
	.align		4
.L_4:
        /*001c*/ 	.word	index@(_Z10add_kernelPKdS0_Pdi)
        /*0020*/ 	.word	0x00000000
.L_5:


//--------------------- .nv.compat                --------------------------
	.section	.nv.compat,"",@"SHT_CUDA_COMPAT_INFO"
	.align	4
        /*0000*/ 	.byte	0x02, 0x09, 0x00, 0x00, 0x02, 0x02, 0x01, 0x00, 0x02, 0x05, 0x05, 0x00, 0x03, 0x07, 0x01, 0x01
        /*0010*/ 	.byte	0x02, 0x03, 0x00, 0x00, 0x02, 0x06, 0x01, 0x00, 0x04, 0x0b, 0x08, 0x00, 0x01, 0x00, 0x00, 0x00
        /*0020*/ 	.byte	0x00, 0x00, 0x00, 0x00


//--------------------- .nv.info._Z10add_kernelPKdS0_Pdi --------------------------
	.section	.nv.info._Z10add_kernelPKdS0_Pdi,"",@"SHT_CUDA_INFO"
	.sectionflags	@""
	.align	4


	//----- nvinfo : EIATTR_CUDA_API_VERSION
	.align		4
        /*0000*/ 	.byte	0x04, 0x37
        /*0002*/ 	.short	(.L_7 - .L_6)
.L_6:
        /*0004*/ 	.word	0x00000082


	//----- nvinfo : EIATTR_KPARAM_INFO
	.align		4
.L_7:
        /*0008*/ 	.byte	0x04, 0x17
        /*000a*/ 	.short	(.L_9 - .L_8)
.L_8:
        /*000c*/ 	.word	0x00000000
        /*0010*/ 	.short	0x0003
        /*0012*/ 	.short	0x0018
        /*0014*/ 	.byte	0x00, 0xf0, 0x11, 0x00


	//----- nvinfo : EIATTR_KPARAM_INFO
	.align		4
.L_9:
        /*0018*/ 	.byte	0x04, 0x17
        /*001a*/ 	.short	(.L_11 - .L_10)
.L_10:
        /*001c*/ 	.word	0x00000000
        /*0020*/ 	.short	0x0002
        /*0022*/ 	.short	0x0010
        /*0024*/ 	.byte	0x00, 0xf5, 0x21, 0x00


	//----- nvinfo : EIATTR_KPARAM_INFO
	.align		4
.L_11:
        /*0028*/ 	.byte	0x04, 0x17
        /*002a*/ 	.short	(.L_13 - .L_12)
.L_12:
        /*002c*/ 	.word	0x00000000
        /*0030*/ 	.short	0x0001
        /*0032*/ 	.short	0x0008
        /*0034*/ 	.byte	0x00, 0xf5, 0x21, 0x00


	//----- nvinfo : EIATTR_KPARAM_INFO
	.align		4
.L_13:
        /*0038*/ 	.byte	0x04, 0x17
        /*003a*/ 	.short	(.L_15 - .L_14)
.L_14:
        /*003c*/ 	.word	0x00000000
        /*0040*/ 	.short	0x0000
        /*0042*/ 	.short	0x0000
        /*0044*/ 	.byte	0x00, 0xf5, 0x21, 0x00


	//----- nvinfo : EIATTR_SPARSE_MMA_MASK
	.align		4
.L_15:
        /*0048*/ 	.byte	0x03, 0x50
        /*004a*/ 	.short	0x0000


	//----- nvinfo : EIATTR_MAXREG_COUNT
	.align		4
        /*004c*/ 	.byte	0x03, 0x1b
        /*004e*/ 	.short	0x00ff


	//----- nvinfo : EIATTR_MERCURY_ISA_VERSION
	.align		4
        /*0050*/ 	.byte	0x03, 0x5f
        /*0052*/ 	.short	0x0101


	//----- nvinfo : EIATTR_VRC_CTA_INIT_COUNT
	.align		4
        /*0054*/ 	.byte	0x02, 0x4a
	.zero		1
	.zero		1


	//----- nvinfo : EIATTR_EXIT_INSTR_OFFSETS
	.align		4
        /*0058*/ 	.byte	0x04, 0x1c
        /*005a*/ 	.short	(.L_17 - .L_16)


	//   ....[0]....
.L_16:
        /*005c*/ 	.word	0x00000070


	//   ....[1]....
        /*0060*/ 	.word	0x00000130


	//----- nvinfo : EIATTR_CBANK_PARAM_SIZE
	.align		4
.L_17:
        /*0064*/ 	.byte	0x03, 0x19
        /*0066*/ 	.short	0x001c


	//----- nvinfo : EIATTR_PARAM_CBANK
	.align		4
        /*0068*/ 	.byte	0x04, 0x0a
        /*006a*/ 	.short	(.L_19 - .L_18)
	.align		4
.L_18:
        /*006c*/ 	.word	index@(.nv.constant0._Z10add_kernelPKdS0_Pdi)
        /*0070*/ 	.short	0x0380
        /*0072*/ 	.short	0x001c


	//----- nvinfo : EIATTR_SW_WAR
	.align		4
.L_19:
        /*0074*/ 	.byte	0x04, 0x36
        /*0076*/ 	.short	(.L_21 - .L_20)
.L_20:
        /*0078*/ 	.word	0x00000008
.L_21:


//--------------------- .nv.callgraph             --------------------------
	.section	.nv.callgraph,"",@"SHT_CUDA_CALLGRAPH"
	.align	4
	.sectionentsize	8
	.align		4
        /*0000*/ 	.word	0x00000000
	.align		4
        /*0004*/ 	.word	0xffffffff
	.align		4
        /*0008*/ 	.word	0x00000000
	.align		4
        /*000c*/ 	.word	0xfffffffe
	.align		4
        /*0010*/ 	.word	0x00000000
	.align		4
        /*0014*/ 	.word	0xfffffffd
	.align		4
        /*0018*/ 	.word	0x00000000
	.align		4
        /*001c*/ 	.word	0xfffffffc


//--------------------- .text._Z10add_kernelPKdS0_Pdi --------------------------
	.section	.text._Z10add_kernelPKdS0_Pdi,"ax",@progbits
	.align	128
        .global         _Z10add_kernelPKdS0_Pdi
        .type           _Z10add_kernelPKdS0_Pdi,@function
        .size           _Z10add_kernelPKdS0_Pdi,(.L_x_1 - _Z10add_kernelPKdS0_Pdi)
        .other          _Z10add_kernelPKdS0_Pdi,@"STO_CUDA_ENTRY STV_DEFAULT"
_Z10add_kernelPKdS0_Pdi:
.text._Z10add_kernelPKdS0_Pdi:
[----:B------:R-:W-:Y:S01]  /*0000*/  LDC R1, c[0x0][0x37c] ;  /* 0x0000df00ff017b82 */ /* 0x000fe20000000800 */
[----:B------:R-:W0:Y:S07]  /*0010*/  S2R R0, SR_TID.X ;  /* 0x0000000000007919 */ /* 0x000e2e0000002100 */
[----:B------:R-:W0:Y:S01]  /*0020*/  S2UR UR4, SR_CTAID.X ;  /* 0x00000000000479c3 */ /* 0x000e220000002500 */
[----:B------:R-:W1:Y:S07]  /*0030*/  LDCU UR5, c[0x0][0x398] ;  /* 0x00007300ff0577ac */ /* 0x000e6e0008000800 */
[----:B------:R-:W0:Y:S02]  /*0040*/  LDC R11, c[0x0][0x360] ;  /* 0x0000d800ff0b7b82 */ /* 0x000e240000000800 */
[----:B0-----:R-:W-:-:S05]  /*0050*/  IMAD R11, R11, UR4, R0 ;  /* 0x000000040b0b7c24 */ /* 0x001fca000f8e0200 */
[----:B-1----:R-:W-:-:S13]  /*0060*/  ISETP.GE.AND P0, PT, R11, UR5, PT ;  /* 0x000000050b007c0c */ /* 0x002fda000bf06270 */
[----:B------:R-:W-:Y:S05]  /*0070*/  @P0 EXIT ;  /* 0x000000000000094d */ /* 0x000fea0003800000 */
[----:B------:R-:W0:Y:S01]  /*0080*/  LDC.64 R2, c[0x0][0x380] ;  /* 0x0000e000ff027b82 */ /* 0x000e220000000a00 */
[----:B------:R-:W1:Y:S07]  /*0090*/  LDCU.64 UR4, c[0x0][0x358] ;  /* 0x00006b00ff0477ac */ /* 0x000e6e0008000a00 */
[----:B------:R-:W2:Y:S08]  /*00a0*/  LDC.64 R4, c[0x0][0x388] ;  /* 0x0000e200ff047b82 */ /* 0x000eb00000000a00 */
[----:B------:R-:W3:Y:S01]  /*00b0*/  LDC.64 R8, c[0x0][0x390] ;  /* 0x0000e400ff087b82 */ /* 0x000ee20000000a00 */
[----:B0-----:R-:W-:-:S06]  /*00c0*/  IMAD.WIDE R2, R11, 0x8, R2 ;  /* 0x000000080b027825 */ /* 0x001fcc00078e0202 */
[----:B-1----:R-:W4:Y:S01]  /*00d0*/  LDG.E.64 R2, desc[UR4][R2.64] ;  /* 0x0000000402027981 */ /* 0x002f22000c1e1b00 */
[----:B--2---:R-:W-:-:S06]  /*00e0*/  IMAD.WIDE R4, R11, 0x8, R4 ;  /* 0x000000080b047825 */ /* 0x004fcc00078e0204 */
[----:B------:R-:W4:Y:S01]  /*00f0*/  LDG.E.64 R4, desc[UR4][R4.64] ;  /* 0x0000000404047981 */ /* 0x000f22000c1e1b00 */
[----:B---3--:R-:W-:Y:S01]  /*0100*/  IMAD.WIDE R8, R11, 0x8, R8 ;  /* 0x000000080b087825 */ /* 0x008fe200078e0208 */
[----:B----4-:R-:W-:-:S07]  /*0110*/  DADD R6, R2, R4 ;  /* 0x0000000002067229 */ /* 0x010fce0000000004 */
[----:B------:R-:W-:Y:S01]  /*0120*/  STG.E.64 desc[UR4][R8.64], R6 ;  /* 0x0000000608007986 */ /* 0x000fe2000c101b04 */
[----:B------:R-:W-:Y:S05]  /*0130*/  EXIT ;  /* 0x000000000000794d */ /* 0x000fea0003800000 */
.L_x_0:
[----:B------:R-:W-:-:S00]  /*0140*/  BRA `(.L_x_0) ;  /* 0xfffffffc00fc7947 */ /* 0x000fc0000383ffff */
[----:B------:R-:W-:-:S00]  /*0150*/  NOP ;  /* 0x0000000000007918 */ /* 0x000fc00000000000 */
        /* <DEDUP_REMOVED lines=10> */
.L_x_1:


//--------------------- .nv.shared.reserved.0     --------------------------
	.section	.nv.shared.reserved.0,"aw",@nobits
	.weak		__nv_reservedSMEM_offset_0_alias
	.size		__nv_reservedSMEM_offset_0_alias, 0, 64
	.other		__nv_reservedSMEM_offset_0_alias,@"STO_CUDA_RESERVED_SHARED STV_DEFAULT"
__nv_reservedSMEM_offset_0_alias:
	.zero		0
	.zero		64


//--------------------- .nv.constant0._Z10add_kernelPKdS0_Pdi --------------------------
	.section	.nv.constant0._Z10add_kernelPKdS0_Pdi,"a",@progbits
	.sectionflags	@""
	.align	4
.nv.constant0._Z10add_kernelPKdS0_Pdi:
	.zero		924


//--------------------- SYMBOLS --------------------------

	.type		.nv.reservedSmem.offset0,@object
	.size		.nv.reservedSmem.offset0,0x4
